//
// Generated by NVIDIA NVVM Compiler
//
// Compiler Build ID: CL-36424714
// Cuda compilation tools, release 13.0, V13.0.88
// Based on NVVM 20.0.0
//

.version 9.0
.target sm_100
.address_size 64

	// .globl	_Z12vectorReducePfS_i
.extern .shared .align 16 .b8 sdata[];

.visible .entry _Z12vectorReducePfS_i(
	.param .u64 .ptr .align 1 _Z12vectorReducePfS_i_param_0,
	.param .u64 .ptr .align 1 _Z12vectorReducePfS_i_param_1,
	.param .u32 _Z12vectorReducePfS_i_param_2
)
{
	.reg .pred 	%p<6>;
	.reg .b32 	%r<19>;
	.reg .b32 	%f<6>;
	.reg .b64 	%rd<9>;

	ld.param.u64 	%rd1, [_Z12vectorReducePfS_i_param_0];
	ld.param.u64 	%rd2, [_Z12vectorReducePfS_i_param_1];
	ld.param.u32 	%r8, [_Z12vectorReducePfS_i_param_2];
	mov.u32 	%r1, %tid.x;
	mov.u32 	%r2, %ctaid.x;
	mov.u32 	%r18, %ntid.x;
	mad.lo.s32 	%r4, %r2, %r18, %r1;
	setp.ge.u32 	%p1, %r4, %r8;
	mov.f32 	%f5, 0f00000000;
	@%p1 bra 	$L__BB0_2;
	cvta.to.global.u64 	%rd3, %rd1;
	mul.wide.u32 	%rd4, %r4, 4;
	add.s64 	%rd5, %rd3, %rd4;
	ld.global.f32 	%f5, [%rd5];
$L__BB0_2:
	cvt.rzi.s32.f32 	%r9, %f5;
	shl.b32 	%r10, %r1, 2;
	mov.u32 	%r11, sdata;
	add.s32 	%r5, %r11, %r10;
	st.shared.u32 	[%r5], %r9;
	bar.sync 	0;
	setp.lt.u32 	%p2, %r18, 2;
	@%p2 bra 	$L__BB0_6;
$L__BB0_3:
	shr.u32 	%r7, %r18, 1;
	setp.ge.u32 	%p3, %r1, %r7;
	@%p3 bra 	$L__BB0_5;
	shl.b32 	%r12, %r7, 2;
	add.s32 	%r13, %r5, %r12;
	ld.shared.u32 	%r14, [%r13];
	ld.shared.u32 	%r15, [%r5];
	add.s32 	%r16, %r15, %r14;
	st.shared.u32 	[%r5], %r16;
$L__BB0_5:
	bar.sync 	0;
	setp.gt.u32 	%p4, %r18, 3;
	mov.u32 	%r18, %r7;
	@%p4 bra 	$L__BB0_3;
$L__BB0_6:
	setp.ne.s32 	%p5, %r1, 0;
	@%p5 bra 	$L__BB0_8;
	ld.shared.u32 	%r17, [sdata];
	cvt.rn.f32.s32 	%f4, %r17;
	cvta.to.global.u64 	%rd6, %rd2;
	mul.wide.u32 	%rd7, %r2, 4;
	add.s64 	%rd8, %rd6, %rd7;
	st.global.f32 	[%rd8], %f4;
$L__BB0_8:
	ret;

}


// ===== COMPILED SASS (sm_100) =====

	.target	sm_100

	.elftype	@"ET_EXEC"


//--------------------- .note.nv.tkinfo           --------------------------
	.section	.note.nv.tkinfo,"",@"SHT_NOTE"
	.sectionflags	@"SHF_NOTE_NV_TKINFO"
	.tkinfo
        /*0018*/ 	.word	0x00000002
        /*0030*/ 	.string	""
        /*0030*/ 	.string	"ptxas"
        /*0030*/ 	.string	"Cuda compilation tools, release 13.0, V13.0.88"
        /*0030*/ 	.string	"Build cuda_13.0.r13.0/compiler.36424714_0"
        /*0030*/ 	.string	"-arch sm_100 -m 64 "



//--------------------- .note.nv.cuinfo           --------------------------
	.section	.note.nv.cuinfo,"",@"SHT_NOTE"
	.sectionflags	@"SHF_NOTE_NV_CUINFO"
        /*0018*/ 	.short	0x0002
        /*001a*/ 	.short	0x0064
        /*001c*/ 	.short	0x0082
	.zero		2


//--------------------- .nv.info                  --------------------------
	.section	.nv.info,"",@"SHT_CUDA_INFO"
	.align	4


	//----- nvinfo : EIATTR_REGCOUNT
	.align		4
        /*0000*/ 	.byte	0x04, 0x2f
        /*0002*/ 	.short	(.L_1 - .L_0)
	.align		4
.L_0:
        /*0004*/ 	.word	index@(_Z12vectorReducePfS_i)
        /*0008*/ 	.word	0x0000000b


	//----- nvinfo : EIATTR_FRAME_SIZE
	.align		4
.L_1:
        /*000c*/ 	.byte	0x04, 0x11
        /*000e*/ 	.short	(.L_3 - .L_2)
	.align		4
.L_2:
        /*0010*/ 	.word	index@(_Z12vectorReducePfS_i)
        /*0014*/ 	.word	0x00000000


	//----- nvinfo : EIATTR_MIN_STACK_SIZE
	.align		4
.L_3:
        /*0018*/ 	.byte	0x04, 0x12
        /*001a*/ 	.short	(.L_5 - .L_4)
	.align		4
.L_4:
        /*001c*/ 	.word	index@(_Z12vectorReducePfS_i)
        /*0020*/ 	.word	0x00000000
.L_5:


//--------------------- .nv.compat                --------------------------
	.section	.nv.compat,"",@"SHT_CUDA_COMPAT_INFO"
	.align	4
        /*0000*/ 	.byte	0x02, 0x09, 0x00, 0x00, 0x02, 0x02, 0x01, 0x00, 0x02, 0x05, 0x05, 0x00, 0x03, 0x07, 0x01, 0x01
        /*0010*/ 	.byte	0x02, 0x03, 0x00, 0x00, 0x02, 0x06, 0x01, 0x00, 0x04, 0x0b, 0x08, 0x00, 0x09, 0x00, 0x00, 0x00
        /*0020*/ 	.byte	0x00, 0x00, 0x00, 0x00


//--------------------- .nv.info._Z12vectorReducePfS_i --------------------------
	.section	.nv.info._Z12vectorReducePfS_i,"",@"SHT_CUDA_INFO"
	.sectionflags	@""
	.align	4


	//----- nvinfo : EIATTR_CUDA_API_VERSION
	.align		4
        /*0000*/ 	.byte	0x04, 0x37
        /*0002*/ 	.short	(.L_7 - .L_6)
.L_6:
        /*0004*/ 	.word	0x00000082


	//----- nvinfo : EIATTR_KPARAM_INFO
	.align		4
.L_7:
        /*0008*/ 	.byte	0x04, 0x17
        /*000a*/ 	.short	(.L_9 - .L_8)
.L_8:
        /*000c*/ 	.word	0x00000000
        /*0010*/ 	.short	0x0002
        /*0012*/ 	.short	0x0010
        /*0014*/ 	.byte	0x00, 0xf0, 0x11, 0x00


	//----- nvinfo : EIATTR_KPARAM_INFO
	.align		4
.L_9:
        /*0018*/ 	.byte	0x04, 0x17
        /*001a*/ 	.short	(.L_11 - .L_10)
.L_10:
        /*001c*/ 	.word	0x00000000
        /*0020*/ 	.short	0x0001
        /*0022*/ 	.short	0x0008
        /*0024*/ 	.byte	0x00, 0xf5, 0x21, 0x00


	//----- nvinfo : EIATTR_KPARAM_INFO
	.align		4
.L_11:
        /*0028*/ 	.byte	0x04, 0x17
        /*002a*/ 	.short	(.L_13 - .L_12)
.L_12:
        /*002c*/ 	.word	0x00000000
        /*0030*/ 	.short	0x0000
        /*0032*/ 	.short	0x0000
        /*0034*/ 	.byte	0x00, 0xf5, 0x21, 0x00


	//----- nvinfo : EIATTR_SPARSE_MMA_MASK
	.align		4
.L_13:
        /*0038*/ 	.byte	0x03, 0x50
        /*003a*/ 	.short	0x0000


	//----- nvinfo : EIATTR_MAXREG_COUNT
	.align		4
        /*003c*/ 	.byte	0x03, 0x1b
        /*003e*/ 	.short	0x00ff


	//----- nvinfo : EIATTR_NUM_BARRIERS
	.align		4
        /*0040*/ 	.byte	0x02, 0x4c
        /*0042*/ 	.byte	0x01
	.zero		1


	//----- nvinfo : EIATTR_MERCURY_ISA_VERSION
	.align		4
        /*0044*/ 	.byte	0x03, 0x5f
        /*0046*/ 	.short	0x0101


	//----- nvinfo : EIATTR_VRC_CTA_INIT_COUNT
	.align		4
        /*0048*/ 	.byte	0x02, 0x4a
	.zero		1
	.zero		1


	//----- nvinfo : EIATTR_EXIT_INSTR_OFFSETS
	.align		4
        /*004c*/ 	.byte	0x04, 0x1c
        /*004e*/ 	.short	(.L_15 - .L_14)


	//   ....[0]....
.L_14:
        /*0050*/ 	.word	0x00000220


	//   ....[1]....
        /*0054*/ 	.word	0x000002b0


	//----- nvinfo : EIATTR_CBANK_PARAM_SIZE
	.align		4
.L_15:
        /*0058*/ 	.byte	0x03, 0x19
        /*005a*/ 	.short	0x0014


	//----- nvinfo : EIATTR_PARAM_CBANK
	.align		4
        /*005c*/ 	.byte	0x04, 0x0a
        /*005e*/ 	.short	(.L_17 - .L_16)
	.align		4
.L_16:
        /*0060*/ 	.word	index@(.nv.constant0._Z12vectorReducePfS_i)
        /*0064*/ 	.short	0x0380
        /*0066*/ 	.short	0x0014


	//----- nvinfo : EIATTR_SW_WAR
	.align		4
.L_17:
        /*0068*/ 	.byte	0x04, 0x36
        /*006a*/ 	.short	(.L_19 - .L_18)
.L_18:
        /*006c*/ 	.word	0x00000008
.L_19:


//--------------------- .nv.callgraph             --------------------------
	.section	.nv.callgraph,"",@"SHT_CUDA_CALLGRAPH"
	.align	4
	.sectionentsize	8
	.align		4
        /*0000*/ 	.word	0x00000000
	.align		4
        /*0004*/ 	.word	0xffffffff
	.align		4
        /*0008*/ 	.word	0x00000000
	.align		4
        /*000c*/ 	.word	0xfffffffe
	.align		4
        /*0010*/ 	.word	0x00000000
	.align		4
        /*0014*/ 	.word	0xfffffffd
	.align		4
        /*0018*/ 	.word	0x00000000
	.align		4
        /*001c*/ 	.word	0xfffffffc


//--------------------- .text._Z12vectorReducePfS_i --------------------------
	.section	.text._Z12vectorReducePfS_i,"ax",@progbits
	.align	128
        .global         _Z12vectorReducePfS_i
        .type           _Z12vectorReducePfS_i,@function
        .size           _Z12vectorReducePfS_i,(.L_x_3 - _Z12vectorReducePfS_i)
        .other          _Z12vectorReducePfS_i,@"STO_CUDA_ENTRY STV_DEFAULT"
_Z12vectorReducePfS_i:
.text._Z12vectorReducePfS_i:
[----:B------:R-:W-:Y:S01]  /*0000*/  LDC R1, c[0x0][0x37c] ;  /* 0x0000df00ff017b82 */ /* 0x000fe20000000800 */
[----:B------:R-:W0:Y:S01]  /*0010*/  S2R R6, SR_TID.X ;  /* 0x0000000000067919 */ /* 0x000e220000002100 */
[----:B------:R-:W0:Y:S01]  /*0020*/  LDCU UR8, c[0x0][0x360] ;  /* 0x00006c00ff0877ac */ /* 0x000e220008000800 */
[----:B------:R-:W-:Y:S01]  /*0030*/  IMAD.MOV.U32 R4, RZ, RZ, RZ ;  /* 0x000000ffff047224 */ /* 0x000fe200078e00ff */
[----:B------:R-:W0:Y:S01]  /*0040*/  S2R R7, SR_CTAID.X ;  /* 0x0000000000077919 */ /* 0x000e220000002500 */
[----:B------:R-:W1:Y:S01]  /*0050*/  LDCU UR4, c[0x0][0x390] ;  /* 0x00007200ff0477ac */ /* 0x000e620008000800 */
[----:B------:R-:W2:Y:S01]  /*0060*/  LDCU.64 UR6, c[0x0][0x358] ;  /* 0x00006b00ff0677ac */ /* 0x000ea20008000a00 */
[----:B0-----:R-:W-:-:S05]  /*0070*/  IMAD R5, R7, UR8, R6 ;  /* 0x0000000807057c24 */ /* 0x001fca000f8e0206 */
[----:B-1----:R-:W-:-:S13]  /*0080*/  ISETP.GE.U32.AND P0, PT, R5, UR4, PT ;  /* 0x0000000405007c0c */ /* 0x002fda000bf06070 */
[----:B------:R-:W0:Y:S02]  /*0090*/  @!P0 LDC.64 R2, c[0x0][0x380] ;  /* 0x0000e000ff028b82 */ /* 0x000e240000000a00 */
[----:B0-----:R-:W-:-:S05]  /*00a0*/  @!P0 IMAD.WIDE.U32 R2, R5, 0x4, R2 ;  /* 0x0000000405028825 */ /* 0x001fca00078e0002 */
[----:B--2---:R-:W2:Y:S01]  /*00b0*/  @!P0 LDG.E R4, desc[UR6][R2.64] ;  /* 0x0000000602048981 */ /* 0x004ea2000c1e1900 */
[----:B------:R-:W0:Y:S01]  /*00c0*/  S2UR UR5, SR_CgaCtaId ;  /* 0x00000000000579c3 */ /* 0x000e220000008800 */
[----:B------:R-:W-:Y:S01]  /*00d0*/  IMAD.U32 R0, RZ, RZ, UR8 ;  /* 0x00000008ff007e24 */ /* 0x000fe2000f8e00ff */
[----:B------:R-:W-:Y:S01]  /*00e0*/  UMOV UR4, 0x400 ;  /* 0x0000040000047882 */ /* 0x000fe20000000000 */
[----:B------:R-:W-:-:S03]  /*00f0*/  ISETP.NE.AND P0, PT, R6, RZ, PT ;  /* 0x000000ff0600720c */ /* 0x000fc60003f05270 */
[----:B------:R-:W-:Y:S01]  /*0100*/  ISETP.GE.U32.AND P1, PT, R0, 0x2, PT ;  /* 0x000000020000780c */ /* 0x000fe20003f26070 */
[----:B0-----:R-:W-:-:S06]  /*0110*/  ULEA UR4, UR5, UR4, 0x18 ;  /* 0x0000000405047291 */ /* 0x001fcc000f8ec0ff */
[----:B------:R-:W-:Y:S01]  /*0120*/  LEA R5, R6, UR4, 0x2 ;  /* 0x0000000406057c11 */ /* 0x000fe2000f8e10ff */
[----:B--2---:R-:W0:Y:S04]  /*0130*/  F2I.TRUNC.NTZ R4, R4 ;  /* 0x0000000400047305 */ /* 0x004e28000020f100 */
[----:B0-----:R0:W-:Y:S01]  /*0140*/  STS [R5], R4 ;  /* 0x0000000405007388 */ /* 0x0011e20000000800 */
[----:B------:R-:W-:Y:S06]  /*0150*/  BAR.SYNC.DEFER_BLOCKING 0x0 ;  /* 0x0000000000007b1d */ /* 0x000fec0000010000 */
[----:B------:R-:W-:Y:S05]  /*0160*/  @!P1 BRA `(.L_x_0) ;  /* 0x00000000002c9947 */ /* 0x000fea0003800000 */
.L_x_1:
[----:B------:R-:W-:-:S04]  /*0170*/  SHF.R.U32.HI R8, RZ, 0x1, R0 ;  /* 0x00000001ff087819 */ /* 0x000fc80000011600 */
[----:B------:R-:W-:-:S13]  /*0180*/  ISETP.GE.U32.AND P1, PT, R6, R8, PT ;  /* 0x000000080600720c */ /* 0x000fda0003f26070 */
[----:B------:R-:W-:Y:S01]  /*0190*/  @!P1 IMAD R2, R8, 0x4, R5 ;  /* 0x0000000408029824 */ /* 0x000fe200078e0205 */
[----:B------:R-:W-:Y:S05]  /*01a0*/  @!P1 LDS R3, [R5] ;  /* 0x0000000005039984 */ /* 0x000fea0000000800 */
[----:B------:R-:W0:Y:S02]  /*01b0*/  @!P1 LDS R2, [R2] ;  /* 0x0000000002029984 */ /* 0x000e240000000800 */
[----:B0-----:R-:W-:-:S05]  /*01c0*/  @!P1 IMAD.IADD R4, R2, 0x1, R3 ;  /* 0x0000000102049824 */ /* 0x001fca00078e0203 */
[----:B------:R1:W-:Y:S01]  /*01d0*/  @!P1 STS [R5], R4 ;  /* 0x0000000405009388 */ /* 0x0003e20000000800 */
[----:B------:R-:W-:Y:S01]  /*01e0*/  BAR.SYNC.DEFER_BLOCKING 0x0 ;  /* 0x0000000000007b1d */ /* 0x000fe20000010000 */
[----:B------:R-:W-:Y:S01]  /*01f0*/  ISETP.GT.U32.AND P1, PT, R0, 0x3, PT ;  /* 0x000000030000780c */ /* 0x000fe20003f24070 */
[----:B------:R-:W-:-:S12]  /*0200*/  IMAD.MOV.U32 R0, RZ, RZ, R8 ;  /* 0x000000ffff007224 */ /* 0x000fd800078e0008 */
[----:B-1----:R-:W-:Y:S05]  /*0210*/  @P1 BRA `(.L_x_1) ;  /* 0xfffffffc00d41947 */ /* 0x002fea000383ffff */
.L_x_0:
[----:B------:R-:W-:Y:S05]  /*0220*/  @P0 EXIT ;  /* 0x000000000000094d */ /* 0x000fea0003800000 */
[----:B------:R-:W1:Y:S01]  /*0230*/  S2UR UR5, SR_CgaCtaId ;  /* 0x00000000000579c3 */ /* 0x000e620000008800 */
[----:B------:R-:W-:-:S07]  /*0240*/  UMOV UR4, 0x400 ;  /* 0x0000040000047882 */ /* 0x000fce0000000000 */
[----:B------:R-:W2:Y:S01]  /*0250*/  LDC.64 R2, c[0x0][0x388] ;  /* 0x0000e200ff027b82 */ /* 0x000ea20000000a00 */
[----:B-1----:R-:W-:Y:S01]  /*0260*/  ULEA UR4, UR5, UR4, 0x18 ;  /* 0x0000000405047291 */ /* 0x002fe2000f8ec0ff */
[----:B--2---:R-:W-:-:S08]  /*0270*/  IMAD.WIDE.U32 R2, R7, 0x4, R2 ;  /* 0x0000000407027825 */ /* 0x004fd000078e0002 */
[----:B------:R-:W0:Y:S02]  /*0280*/  LDS R0, [UR4] ;  /* 0x00000004ff007984 */ /* 0x000e240008000800 */
[----:B0-----:R-:W-:-:S05]  /*0290*/  I2FP.F32.S32 R5, R0 ;  /* 0x0000000000057245 */ /* 0x001fca0000201400 */
[----:B------:R-:W-:Y:S01]  /*02a0*/  STG.E desc[UR6][R2.64], R5 ;  /* 0x0000000502007986 */ /* 0x000fe2000c101906 */
[----:B------:R-:W-:Y:S05]  /*02b0*/  EXIT ;  /* 0x000000000000794d */ /* 0x000fea0003800000 */
.L_x_2:
[----:B------:R-:W-:-:S00]  /*02c0*/  BRA `(.L_x_2) ;  /* 0xfffffffc00fc7947 */ /* 0x000fc0000383ffff */
[----:B------:R-:W-:-:S00]  /*02d0*/  NOP ;  /* 0x0000000000007918 */ /* 0x000fc00000000000 */
        /* <DEDUP_REMOVED lines=10> */
.L_x_3:


//--------------------- .nv.shared._Z12vectorReducePfS_i --------------------------
	.section	.nv.shared._Z12vectorReducePfS_i,"aw",@nobits
	.sectionflags	@""
	.align	16
	.zero		1024


//--------------------- .nv.shared.reserved.0     --------------------------
	.section	.nv.shared.reserved.0,"aw",@nobits
	.weak		__nv_reservedSMEM_offset_0_alias
	.size		__nv_reservedSMEM_offset_0_alias, 0, 64
	.other		__nv_reservedSMEM_offset_0_alias,@"STO_CUDA_RESERVED_SHARED STV_DEFAULT"
__nv_reservedSMEM_offset_0_alias:
	.zero		0
	.zero		64


//--------------------- .nv.constant0._Z12vectorReducePfS_i --------------------------
	.section	.nv.constant0._Z12vectorReducePfS_i,"a",@progbits
	.sectionflags	@""
	.align	4
.nv.constant0._Z12vectorReducePfS_i:
	.zero		916


//--------------------- SYMBOLS --------------------------

	.type		.nv.reservedSmem.offset0,@object
	.size		.nv.reservedSmem.offset0,0x4
	.type		.nv.reservedSmem.cap,@object
	.size		.nv.reservedSmem.cap,0x4
